//
// Generated by NVIDIA NVVM Compiler
//
// Compiler Build ID: CL-36424714
// Cuda compilation tools, release 13.0, V13.0.88
// Based on NVVM 20.0.0
//

.version 9.0
.target sm_100
.address_size 64

	// .globl	vectorAddition

.visible .entry vectorAddition(
	.param .u64 .ptr .align 1 vectorAddition_param_0
)
{
	.reg .b32 	%r<5>;
	.reg .b32 	%f<4>;
	.reg .b64 	%rd<5>;

	ld.param.u64 	%rd1, [vectorAddition_param_0];
	cvta.to.global.u64 	%rd2, %rd1;
	mov.u32 	%r1, %ctaid.x;
	mov.u32 	%r2, %ntid.x;
	mov.u32 	%r3, %tid.x;
	mad.lo.s32 	%r4, %r1, %r2, %r3;
	mul.wide.s32 	%rd3, %r4, 12;
	add.s64 	%rd4, %rd2, %rd3;
	ld.global.f32 	%f1, [%rd4];
	ld.global.f32 	%f2, [%rd4+4];
	add.f32 	%f3, %f1, %f2;
	st.global.f32 	[%rd4+8], %f3;
	ret;

}


// ===== COMPILED SASS (sm_100) =====

	.target	sm_100

	.elftype	@"ET_EXEC"


//--------------------- .note.nv.tkinfo           --------------------------
	.section	.note.nv.tkinfo,"",@"SHT_NOTE"
	.sectionflags	@"SHF_NOTE_NV_TKINFO"
	.tkinfo
        /*0018*/ 	.word	0x00000002
        /*0030*/ 	.string	""
        /*0030*/ 	.string	"ptxas"
        /*0030*/ 	.string	"Cuda compilation tools, release 13.0, V13.0.88"
        /*0030*/ 	.string	"Build cuda_13.0.r13.0/compiler.36424714_0"
        /*0030*/ 	.string	"-arch sm_100 -m 64 "



//--------------------- .note.nv.cuinfo           --------------------------
	.section	.note.nv.cuinfo,"",@"SHT_NOTE"
	.sectionflags	@"SHF_NOTE_NV_CUINFO"
        /*0018*/ 	.short	0x0002
        /*001a*/ 	.short	0x0064
        /*001c*/ 	.short	0x0082
	.zero		2


//--------------------- .nv.info                  --------------------------
	.section	.nv.info,"",@"SHT_CUDA_INFO"
	.align	4


	//----- nvinfo : EIATTR_REGCOUNT
	.align		4
        /*0000*/ 	.byte	0x04, 0x2f
        /*0002*/ 	.short	(.L_1 - .L_0)
	.align		4
.L_0:
        /*0004*/ 	.word	index@(vectorAddition)
        /*0008*/ 	.word	0x00000008


	//----- nvinfo : EIATTR_FRAME_SIZE
	.align		4
.L_1:
        /*000c*/ 	.byte	0x04, 0x11
        /*000e*/ 	.short	(.L_3 - .L_2)
	.align		4
.L_2:
        /*0010*/ 	.word	index@(vectorAddition)
        /*0014*/ 	.word	0x00000000


	//----- nvinfo : EIATTR_MIN_STACK_SIZE
	.align		4
.L_3:
        /*0018*/ 	.byte	0x04, 0x12
        /*001a*/ 	.short	(.L_5 - .L_4)
	.align		4
.L_4:
        /*001c*/ 	.word	index@(vectorAddition)
        /*0020*/ 	.word	0x00000000
.L_5:


//--------------------- .nv.compat                --------------------------
	.section	.nv.compat,"",@"SHT_CUDA_COMPAT_INFO"
	.align	4
        /*0000*/ 	.byte	0x02, 0x09, 0x00, 0x00, 0x02, 0x02, 0x01, 0x00, 0x02, 0x05, 0x05, 0x00, 0x03, 0x07, 0x01, 0x01
        /*0010*/ 	.byte	0x02, 0x03, 0x00, 0x00, 0x02, 0x06, 0x01, 0x00, 0x04, 0x0b, 0x08, 0x00, 0x09, 0x00, 0x00, 0x00
        /*0020*/ 	.byte	0x00, 0x00, 0x00, 0x00


//--------------------- .nv.info.vectorAddition   --------------------------
	.section	.nv.info.vectorAddition,"",@"SHT_CUDA_INFO"
	.sectionflags	@""
	.align	4


	//----- nvinfo : EIATTR_CUDA_API_VERSION
	.align		4
        /*0000*/ 	.byte	0x04, 0x37
        /*0002*/ 	.short	(.L_7 - .L_6)
.L_6:
        /*0004*/ 	.word	0x00000082


	//----- nvinfo : EIATTR_KPARAM_INFO
	.align		4
.L_7:
        /*0008*/ 	.byte	0x04, 0x17
        /*000a*/ 	.short	(.L_9 - .L_8)
.L_8:
        /*000c*/ 	.word	0x00000000
        /*0010*/ 	.short	0x0000
        /*0012*/ 	.short	0x0000
        /*0014*/ 	.byte	0x00, 0xf5, 0x21, 0x00


	//----- nvinfo : EIATTR_SPARSE_MMA_MASK
	.align		4
.L_9:
        /*0018*/ 	.byte	0x03, 0x50
        /*001a*/ 	.short	0x0000


	//----- nvinfo : EIATTR_MAXREG_COUNT
	.align		4
        /*001c*/ 	.byte	0x03, 0x1b
        /*001e*/ 	.short	0x00ff


	//----- nvinfo : EIATTR_MERCURY_ISA_VERSION
	.align		4
        /*0020*/ 	.byte	0x03, 0x5f
        /*0022*/ 	.short	0x0101


	//----- nvinfo : EIATTR_VRC_CTA_INIT_COUNT
	.align		4
        /*0024*/ 	.byte	0x02, 0x4a
	.zero		1
	.zero		1


	//----- nvinfo : EIATTR_EXIT_INSTR_OFFSETS
	.align		4
        /*0028*/ 	.byte	0x04, 0x1c
        /*002a*/ 	.short	(.L_11 - .L_10)


	//   ....[0]....
.L_10:
        /*002c*/ 	.word	0x000000c0


	//----- nvinfo : EIATTR_CBANK_PARAM_SIZE
	.align		4
.L_11:
        /*0030*/ 	.byte	0x03, 0x19
        /*0032*/ 	.short	0x0008


	//----- nvinfo : EIATTR_PARAM_CBANK
	.align		4
        /*0034*/ 	.byte	0x04, 0x0a
        /*0036*/ 	.short	(.L_13 - .L_12)
	.align		4
.L_12:
        /*0038*/ 	.word	index@(.nv.constant0.vectorAddition)
        /*003c*/ 	.short	0x0380
        /*003e*/ 	.short	0x0008


	//----- nvinfo : EIATTR_SW_WAR
	.align		4
.L_13:
        /*0040*/ 	.byte	0x04, 0x36
        /*0042*/ 	.short	(.L_15 - .L_14)
.L_14:
        /*0044*/ 	.word	0x00000008
.L_15:


//--------------------- .nv.callgraph             --------------------------
	.section	.nv.callgraph,"",@"SHT_CUDA_CALLGRAPH"
	.align	4
	.sectionentsize	8
	.align		4
        /*0000*/ 	.word	0x00000000
	.align		4
        /*0004*/ 	.word	0xffffffff
	.align		4
        /*0008*/ 	.word	0x00000000
	.align		4
        /*000c*/ 	.word	0xfffffffe
	.align		4
        /*0010*/ 	.word	0x00000000
	.align		4
        /*0014*/ 	.word	0xfffffffd
	.align		4
        /*0018*/ 	.word	0x00000000
	.align		4
        /*001c*/ 	.word	0xfffffffc


//--------------------- .text.vectorAddition      --------------------------
	.section	.text.vectorAddition,"ax",@progbits
	.align	128
        .global         vectorAddition
        .type           vectorAddition,@function
        .size           vectorAddition,(.L_x_1 - vectorAddition)
        .other          vectorAddition,@"STO_CUDA_ENTRY STV_DEFAULT"
vectorAddition:
.text.vectorAddition:
[----:B------:R-:W-:Y:S01]  /*0000*/  LDC R1, c[0x0][0x37c] ;  /* 0x0000df00ff017b82 */ /* 0x000fe20000000800 */
[----:B------:R-:W0:Y:S07]  /*0010*/  S2R R0, SR_TID.X ;  /* 0x0000000000007919 */ /* 0x000e2e0000002100 */
[----:B------:R-:W0:Y:S01]  /*0020*/  S2UR UR6, SR_CTAID.X ;  /* 0x00000000000679c3 */ /* 0x000e220000002500 */
[----:B------:R-:W1:Y:S07]  /*0030*/  LDCU.64 UR4, c[0x0][0x358] ;  /* 0x00006b00ff0477ac */ /* 0x000e6e0008000a00 */
[----:B------:R-:W0:Y:S08]  /*0040*/  LDC R5, c[0x0][0x360] ;  /* 0x0000d800ff057b82 */ /* 0x000e300000000800 */
[----:B------:R-:W2:Y:S01]  /*0050*/  LDC.64 R2, c[0x0][0x380] ;  /* 0x0000e000ff027b82 */ /* 0x000ea20000000a00 */
[----:B0-----:R-:W-:-:S04]  /*0060*/  IMAD R5, R5, UR6, R0 ;  /* 0x0000000605057c24 */ /* 0x001fc8000f8e0200 */
[----:B--2---:R-:W-:-:S05]  /*0070*/  IMAD.WIDE R2, R5, 0xc, R2 ;  /* 0x0000000c05027825 */ /* 0x004fca00078e0202 */
[----:B-1----:R-:W2:Y:S04]  /*0080*/  LDG.E R0, desc[UR4][R2.64] ;  /* 0x0000000402007981 */ /* 0x002ea8000c1e1900 */
[----:B------:R-:W2:Y:S02]  /*0090*/  LDG.E R5, desc[UR4][R2.64+0x4] ;  /* 0x0000040402057981 */ /* 0x000ea4000c1e1900 */
[----:B--2---:R-:W-:-:S05]  /*00a0*/  FADD R5, R0, R5 ;  /* 0x0000000500057221 */ /* 0x004fca0000000000 */
[----:B------:R-:W-:Y:S01]  /*00b0*/  STG.E desc[UR4][R2.64+0x8], R5 ;  /* 0x0000080502007986 */ /* 0x000fe2000c101904 */
[----:B------:R-:W-:Y:S05]  /*00c0*/  EXIT ;  /* 0x000000000000794d */ /* 0x000fea0003800000 */
.L_x_0:
[----:B------:R-:W-:-:S00]  /*00d0*/  BRA `(.L_x_0) ;  /* 0xfffffffc00fc7947 */ /* 0x000fc0000383ffff */
[----:B------:R-:W-:-:S00]  /*00e0*/  NOP ;  /* 0x0000000000007918 */ /* 0x000fc00000000000 */
        /* <DEDUP_REMOVED lines=9> */
.L_x_1:


//--------------------- .nv.shared.reserved.0     --------------------------
	.section	.nv.shared.reserved.0,"aw",@nobits
	.weak		__nv_reservedSMEM_offset_0_alias
	.size		__nv_reservedSMEM_offset_0_alias, 0, 64
	.other		__nv_reservedSMEM_offset_0_alias,@"STO_CUDA_RESERVED_SHARED STV_DEFAULT"
__nv_reservedSMEM_offset_0_alias:
	.zero		0
	.zero		64


//--------------------- .nv.constant0.vectorAddition --------------------------
	.section	.nv.constant0.vectorAddition,"a",@progbits
	.sectionflags	@""
	.align	4
.nv.constant0.vectorAddition:
	.zero		904


//--------------------- SYMBOLS --------------------------

	.type		.nv.reservedSmem.offset0,@object
	.size		.nv.reservedSmem.offset0,0x4
